//
// Generated by NVIDIA NVVM Compiler
//
// Compiler Build ID: CL-36424714
// Cuda compilation tools, release 13.0, V13.0.88
// Based on NVVM 20.0.0
//

.version 9.0
.target sm_100
.address_size 64

	// .globl	_Z11init_fieldsiiPfS_S_S_S_S_

.visible .entry _Z11init_fieldsiiPfS_S_S_S_S_(
	.param .u32 _Z11init_fieldsiiPfS_S_S_S_S__param_0,
	.param .u32 _Z11init_fieldsiiPfS_S_S_S_S__param_1,
	.param .u64 .ptr .align 1 _Z11init_fieldsiiPfS_S_S_S_S__param_2,
	.param .u64 .ptr .align 1 _Z11init_fieldsiiPfS_S_S_S_S__param_3,
	.param .u64 .ptr .align 1 _Z11init_fieldsiiPfS_S_S_S_S__param_4,
	.param .u64 .ptr .align 1 _Z11init_fieldsiiPfS_S_S_S_S__param_5,
	.param .u64 .ptr .align 1 _Z11init_fieldsiiPfS_S_S_S_S__param_6,
	.param .u64 .ptr .align 1 _Z11init_fieldsiiPfS_S_S_S_S__param_7
)
{
	.reg .pred 	%p<2>;
	.reg .b32 	%r<10>;
	.reg .b64 	%rd<20>;

	ld.param.u32 	%r2, [_Z11init_fieldsiiPfS_S_S_S_S__param_0];
	ld.param.u32 	%r3, [_Z11init_fieldsiiPfS_S_S_S_S__param_1];
	ld.param.u64 	%rd1, [_Z11init_fieldsiiPfS_S_S_S_S__param_2];
	ld.param.u64 	%rd2, [_Z11init_fieldsiiPfS_S_S_S_S__param_3];
	ld.param.u64 	%rd3, [_Z11init_fieldsiiPfS_S_S_S_S__param_4];
	ld.param.u64 	%rd4, [_Z11init_fieldsiiPfS_S_S_S_S__param_5];
	ld.param.u64 	%rd5, [_Z11init_fieldsiiPfS_S_S_S_S__param_6];
	ld.param.u64 	%rd6, [_Z11init_fieldsiiPfS_S_S_S_S__param_7];
	mov.u32 	%r4, %ctaid.x;
	mov.u32 	%r5, %ntid.x;
	mov.u32 	%r6, %tid.x;
	mad.lo.s32 	%r1, %r4, %r5, %r6;
	mul.lo.s32 	%r7, %r3, %r2;
	setp.ge.s32 	%p1, %r1, %r7;
	@%p1 bra 	$L__BB0_2;
	cvta.to.global.u64 	%rd7, %rd1;
	cvta.to.global.u64 	%rd8, %rd2;
	cvta.to.global.u64 	%rd9, %rd3;
	cvta.to.global.u64 	%rd10, %rd4;
	cvta.to.global.u64 	%rd11, %rd5;
	cvta.to.global.u64 	%rd12, %rd6;
	mul.wide.s32 	%rd13, %r1, 4;
	add.s64 	%rd14, %rd7, %rd13;
	mov.b32 	%r8, 0;
	st.global.u32 	[%rd14], %r8;
	add.s64 	%rd15, %rd8, %rd13;
	st.global.u32 	[%rd15], %r8;
	add.s64 	%rd16, %rd9, %rd13;
	st.global.u32 	[%rd16], %r8;
	add.s64 	%rd17, %rd10, %rd13;
	st.global.u32 	[%rd17], %r8;
	add.s64 	%rd18, %rd11, %rd13;
	mov.b32 	%r9, 1065353216;
	st.global.u32 	[%rd18], %r9;
	add.s64 	%rd19, %rd12, %rd13;
	st.global.u32 	[%rd19], %r9;
$L__BB0_2:
	ret;

}
	// .globl	_Z11fdtd_updateiifffifPfS_S_S_PKfS1_
.visible .entry _Z11fdtd_updateiifffifPfS_S_S_PKfS1_(
	.param .u32 _Z11fdtd_updateiifffifPfS_S_S_PKfS1__param_0,
	.param .u32 _Z11fdtd_updateiifffifPfS_S_S_PKfS1__param_1,
	.param .f32 _Z11fdtd_updateiifffifPfS_S_S_PKfS1__param_2,
	.param .f32 _Z11fdtd_updateiifffifPfS_S_S_PKfS1__param_3,
	.param .f32 _Z11fdtd_updateiifffifPfS_S_S_PKfS1__param_4,
	.param .u32 _Z11fdtd_updateiifffifPfS_S_S_PKfS1__param_5,
	.param .f32 _Z11fdtd_updateiifffifPfS_S_S_PKfS1__param_6,
	.param .u64 .ptr .align 1 _Z11fdtd_updateiifffifPfS_S_S_PKfS1__param_7,
	.param .u64 .ptr .align 1 _Z11fdtd_updateiifffifPfS_S_S_PKfS1__param_8,
	.param .u64 .ptr .align 1 _Z11fdtd_updateiifffifPfS_S_S_PKfS1__param_9,
	.param .u64 .ptr .align 1 _Z11fdtd_updateiifffifPfS_S_S_PKfS1__param_10,
	.param .u64 .ptr .align 1 _Z11fdtd_updateiifffifPfS_S_S_PKfS1__param_11,
	.param .u64 .ptr .align 1 _Z11fdtd_updateiifffifPfS_S_S_PKfS1__param_12
)
{
	.reg .pred 	%p<5>;
	.reg .b32 	%r<19>;
	.reg .b32 	%f<40>;
	.reg .b64 	%rd<34>;

	ld.param.u32 	%r2, [_Z11fdtd_updateiifffifPfS_S_S_PKfS1__param_0];
	ld.param.u32 	%r4, [_Z11fdtd_updateiifffifPfS_S_S_PKfS1__param_1];
	ld.param.f32 	%f4, [_Z11fdtd_updateiifffifPfS_S_S_PKfS1__param_2];
	ld.param.f32 	%f5, [_Z11fdtd_updateiifffifPfS_S_S_PKfS1__param_3];
	ld.param.f32 	%f6, [_Z11fdtd_updateiifffifPfS_S_S_PKfS1__param_4];
	ld.param.u32 	%r3, [_Z11fdtd_updateiifffifPfS_S_S_PKfS1__param_5];
	ld.param.f32 	%f7, [_Z11fdtd_updateiifffifPfS_S_S_PKfS1__param_6];
	ld.param.u64 	%rd5, [_Z11fdtd_updateiifffifPfS_S_S_PKfS1__param_9];
	mov.u32 	%r5, %ctaid.x;
	mov.u32 	%r6, %ntid.x;
	mov.u32 	%r7, %tid.x;
	mad.lo.s32 	%r1, %r5, %r6, %r7;
	mul.lo.s32 	%r8, %r4, %r2;
	setp.ge.s32 	%p1, %r1, %r8;
	@%p1 bra 	$L__BB1_4;
	ld.param.u64 	%rd33, [_Z11fdtd_updateiifffifPfS_S_S_PKfS1__param_12];
	ld.param.u64 	%rd31, [_Z11fdtd_updateiifffifPfS_S_S_PKfS1__param_10];
	ld.param.u64 	%rd30, [_Z11fdtd_updateiifffifPfS_S_S_PKfS1__param_8];
	ld.param.u64 	%rd29, [_Z11fdtd_updateiifffifPfS_S_S_PKfS1__param_7];
	cvta.to.global.u64 	%rd9, %rd29;
	cvta.to.global.u64 	%rd10, %rd30;
	cvta.to.global.u64 	%rd11, %rd33;
	cvta.to.global.u64 	%rd12, %rd5;
	cvta.to.global.u64 	%rd13, %rd31;
	div.s32 	%r9, %r1, %r2;
	mul.lo.s32 	%r10, %r9, %r2;
	sub.s32 	%r11, %r1, %r10;
	add.s32 	%r12, %r10, %r2;
	add.s32 	%r13, %r12, %r11;
	mul.wide.s32 	%rd14, %r13, 4;
	add.s64 	%rd15, %rd9, %rd14;
	ld.global.f32 	%f8, [%rd15];
	mul.wide.s32 	%rd16, %r1, 4;
	add.s64 	%rd1, %rd9, %rd16;
	ld.global.f32 	%f9, [%rd1];
	sub.f32 	%f10, %f8, %f9;
	div.rn.f32 	%f11, %f10, %f5;
	add.s32 	%r14, %r2, -1;
	setp.eq.s32 	%p2, %r11, %r14;
	add.s32 	%r15, %r1, 1;
	selp.b32 	%r16, %r10, %r15, %p2;
	mul.wide.s32 	%rd17, %r16, 4;
	add.s64 	%rd18, %rd9, %rd17;
	ld.global.f32 	%f12, [%rd18];
	sub.f32 	%f13, %f12, %f9;
	div.rn.f32 	%f14, %f13, %f4;
	add.s64 	%rd19, %rd11, %rd16;
	ld.global.f32 	%f15, [%rd19];
	mul.f32 	%f16, %f11, %f15;
	add.s64 	%rd20, %rd12, %rd16;
	ld.global.f32 	%f17, [%rd20];
	sub.f32 	%f18, %f17, %f16;
	st.global.f32 	[%rd20], %f18;
	ld.global.f32 	%f19, [%rd19];
	add.s64 	%rd21, %rd13, %rd16;
	ld.global.f32 	%f20, [%rd21];
	fma.rn.f32 	%f21, %f14, %f19, %f20;
	st.global.f32 	[%rd21], %f21;
	setp.eq.s32 	%p3, %r11, 0;
	selp.b32 	%r17, %r12, %r1, %p3;
	sub.s32 	%r18, %r1, %r2;
	mul.wide.s32 	%rd22, %r17, 4;
	add.s64 	%rd23, %rd13, %rd22;
	ld.global.f32 	%f22, [%rd23+-4];
	sub.f32 	%f23, %f21, %f22;
	div.rn.f32 	%f24, %f23, %f4;
	ld.global.f32 	%f25, [%rd20];
	mul.wide.s32 	%rd24, %r18, 4;
	add.s64 	%rd25, %rd12, %rd24;
	ld.global.f32 	%f26, [%rd25];
	sub.f32 	%f27, %f25, %f26;
	div.rn.f32 	%f28, %f27, %f5;
	sub.f32 	%f29, %f24, %f28;
	add.s64 	%rd2, %rd10, %rd16;
	ld.global.f32 	%f30, [%rd2];
	fma.rn.f32 	%f39, %f6, %f29, %f30;
	setp.ne.s32 	%p4, %r1, %r3;
	@%p4 bra 	$L__BB1_3;
	add.f32 	%f31, %f7, 0fB380D959;
	div.rn.f32 	%f32, %f31, 0f322BCC77;
	mul.f32 	%f33, %f32, %f31;
	div.rn.f32 	%f34, %f33, 0f322BCC77;
	mul.f32 	%f35, %f34, 0fBFB8AA3B;
	ex2.approx.f32 	%f36, %f35;
	add.f32 	%f39, %f36, %f39;
$L__BB1_3:
	ld.param.u64 	%rd32, [_Z11fdtd_updateiifffifPfS_S_S_PKfS1__param_11];
	st.global.f32 	[%rd2], %f39;
	cvta.to.global.u64 	%rd26, %rd32;
	add.s64 	%rd28, %rd26, %rd16;
	ld.global.f32 	%f37, [%rd28];
	div.rn.f32 	%f38, %f39, %f37;
	st.global.f32 	[%rd1], %f38;
$L__BB1_4:
	ret;

}


// ===== COMPILED SASS (sm_100) =====

	.target	sm_100

	.elftype	@"ET_EXEC"


//--------------------- .note.nv.tkinfo           --------------------------
	.section	.note.nv.tkinfo,"",@"SHT_NOTE"
	.sectionflags	@"SHF_NOTE_NV_TKINFO"
	.tkinfo
        /*0018*/ 	.word	0x00000002
        /*0030*/ 	.string	""
        /*0030*/ 	.string	"ptxas"
        /*0030*/ 	.string	"Cuda compilation tools, release 13.0, V13.0.88"
        /*0030*/ 	.string	"Build cuda_13.0.r13.0/compiler.36424714_0"
        /*0030*/ 	.string	"-arch sm_100 -m 64 "



//--------------------- .note.nv.cuinfo           --------------------------
	.section	.note.nv.cuinfo,"",@"SHT_NOTE"
	.sectionflags	@"SHF_NOTE_NV_CUINFO"
        /*0018*/ 	.short	0x0002
        /*001a*/ 	.short	0x0064
        /*001c*/ 	.short	0x0082
	.zero		2


//--------------------- .nv.info                  --------------------------
	.section	.nv.info,"",@"SHT_CUDA_INFO"
	.align	4


	//----- nvinfo : EIATTR_REGCOUNT
	.align		4
        /*0000*/ 	.byte	0x04, 0x2f
        /*0002*/ 	.short	(.L_1 - .L_0)
	.align		4
.L_0:
        /*0004*/ 	.word	index@(_Z11init_fieldsiiPfS_S_S_S_S_)
        /*0008*/ 	.word	0x00000014


	//----- nvinfo : EIATTR_FRAME_SIZE
	.align		4
.L_1:
        /*000c*/ 	.byte	0x04, 0x11
        /*000e*/ 	.short	(.L_3 - .L_2)
	.align		4
.L_2:
        /*0010*/ 	.word	index@(_Z11init_fieldsiiPfS_S_S_S_S_)
        /*0014*/ 	.word	0x00000000


	//----- nvinfo : EIATTR_REGCOUNT
	.align		4
.L_3:
        /*0018*/ 	.byte	0x04, 0x2f
        /*001a*/ 	.short	(.L_5 - .L_4)
	.align		4
.L_4:
        /*001c*/ 	.word	index@(_Z11fdtd_updateiifffifPfS_S_S_PKfS1_)
        /*0020*/ 	.word	0x00000018


	//----- nvinfo : EIATTR_FRAME_SIZE
	.align		4
.L_5:
        /*0024*/ 	.byte	0x04, 0x11
        /*0026*/ 	.short	(.L_7 - .L_6)
	.align		4
.L_6:
        /*0028*/ 	.word	index@($__internal_0_$__cuda_sm3x_div_rn_noftz_f32_slowpath)
        /*002c*/ 	.word	0x00000000


	//----- nvinfo : EIATTR_FRAME_SIZE
	.align		4
.L_7:
        /*0030*/ 	.byte	0x04, 0x11
        /*0032*/ 	.short	(.L_9 - .L_8)
	.align		4
.L_8:
        /*0034*/ 	.word	index@(_Z11fdtd_updateiifffifPfS_S_S_PKfS1_)
        /*0038*/ 	.word	0x00000000


	//----- nvinfo : EIATTR_MIN_STACK_SIZE
	.align		4
.L_9:
        /*003c*/ 	.byte	0x04, 0x12
        /*003e*/ 	.short	(.L_11 - .L_10)
	.align		4
.L_10:
        /*0040*/ 	.word	index@(_Z11fdtd_updateiifffifPfS_S_S_PKfS1_)
        /*0044*/ 	.word	0x00000000


	//----- nvinfo : EIATTR_MIN_STACK_SIZE
	.align		4
.L_11:
        /*0048*/ 	.byte	0x04, 0x12
        /*004a*/ 	.short	(.L_13 - .L_12)
	.align		4
.L_12:
        /*004c*/ 	.word	index@(_Z11init_fieldsiiPfS_S_S_S_S_)
        /*0050*/ 	.word	0x00000000
.L_13:


//--------------------- .nv.compat                --------------------------
	.section	.nv.compat,"",@"SHT_CUDA_COMPAT_INFO"
	.align	4
        /*0000*/ 	.byte	0x02, 0x09, 0x00, 0x00, 0x02, 0x02, 0x01, 0x00, 0x02, 0x05, 0x05, 0x00, 0x03, 0x07, 0x01, 0x01
        /*0010*/ 	.byte	0x02, 0x03, 0x00, 0x00, 0x02, 0x06, 0x01, 0x00, 0x04, 0x0b, 0x08, 0x00, 0x01, 0x00, 0x00, 0x00
        /*0020*/ 	.byte	0x00, 0x00, 0x00, 0x00


//--------------------- .nv.info._Z11fdtd_updateiifffifPfS_S_S_PKfS1_ --------------------------
	.section	.nv.info._Z11fdtd_updateiifffifPfS_S_S_PKfS1_,"",@"SHT_CUDA_INFO"
	.sectionflags	@""
	.align	4


	//----- nvinfo : EIATTR_CUDA_API_VERSION
	.align		4
        /*0000*/ 	.byte	0x04, 0x37
        /*0002*/ 	.short	(.L_15 - .L_14)
.L_14:
        /*0004*/ 	.word	0x00000082


	//----- nvinfo : EIATTR_KPARAM_INFO
	.align		4
.L_15:
        /*0008*/ 	.byte	0x04, 0x17
        /*000a*/ 	.short	(.L_17 - .L_16)
.L_16:
        /*000c*/ 	.word	0x00000000
        /*0010*/ 	.short	0x000c
        /*0012*/ 	.short	0x0048
        /*0014*/ 	.byte	0x00, 0xf5, 0x21, 0x00


	//----- nvinfo : EIATTR_KPARAM_INFO
	.align		4
.L_17:
        /*0018*/ 	.byte	0x04, 0x17
        /*001a*/ 	.short	(.L_19 - .L_18)
.L_18:
        /*001c*/ 	.word	0x00000000
        /*0020*/ 	.short	0x000b
        /*0022*/ 	.short	0x0040
        /*0024*/ 	.byte	0x00, 0xf5, 0x21, 0x00


	//----- nvinfo : EIATTR_KPARAM_INFO
	.align		4
.L_19:
        /*0028*/ 	.byte	0x04, 0x17
        /*002a*/ 	.short	(.L_21 - .L_20)
.L_20:
        /*002c*/ 	.word	0x00000000
        /*0030*/ 	.short	0x000a
        /*0032*/ 	.short	0x0038
        /*0034*/ 	.byte	0x00, 0xf5, 0x21, 0x00


	//----- nvinfo : EIATTR_KPARAM_INFO
	.align		4
.L_21:
        /*0038*/ 	.byte	0x04, 0x17
        /*003a*/ 	.short	(.L_23 - .L_22)
.L_22:
        /*003c*/ 	.word	0x00000000
        /*0040*/ 	.short	0x0009
        /*0042*/ 	.short	0x0030
        /*0044*/ 	.byte	0x00, 0xf5, 0x21, 0x00


	//----- nvinfo : EIATTR_KPARAM_INFO
	.align		4
.L_23:
        /*0048*/ 	.byte	0x04, 0x17
        /*004a*/ 	.short	(.L_25 - .L_24)
.L_24:
        /*004c*/ 	.word	0x00000000
        /*0050*/ 	.short	0x0008
        /*0052*/ 	.short	0x0028
        /*0054*/ 	.byte	0x00, 0xf5, 0x21, 0x00


	//----- nvinfo : EIATTR_KPARAM_INFO
	.align		4
.L_25:
        /*0058*/ 	.byte	0x04, 0x17
        /*005a*/ 	.short	(.L_27 - .L_26)
.L_26:
        /*005c*/ 	.word	0x00000000
        /*0060*/ 	.short	0x0007
        /*0062*/ 	.short	0x0020
        /*0064*/ 	.byte	0x00, 0xf5, 0x21, 0x00


	//----- nvinfo : EIATTR_KPARAM_INFO
	.align		4
.L_27:
        /*0068*/ 	.byte	0x04, 0x17
        /*006a*/ 	.short	(.L_29 - .L_28)
.L_28:
        /*006c*/ 	.word	0x00000000
        /*0070*/ 	.short	0x0006
        /*0072*/ 	.short	0x0018
        /*0074*/ 	.byte	0x00, 0xf0, 0x11, 0x00


	//----- nvinfo : EIATTR_KPARAM_INFO
	.align		4
.L_29:
        /*0078*/ 	.byte	0x04, 0x17
        /*007a*/ 	.short	(.L_31 - .L_30)
.L_30:
        /*007c*/ 	.word	0x00000000
        /*0080*/ 	.short	0x0005
        /*0082*/ 	.short	0x0014
        /*0084*/ 	.byte	0x00, 0xf0, 0x11, 0x00


	//----- nvinfo : EIATTR_KPARAM_INFO
	.align		4
.L_31:
        /*0088*/ 	.byte	0x04, 0x17
        /*008a*/ 	.short	(.L_33 - .L_32)
.L_32:
        /*008c*/ 	.word	0x00000000
        /*0090*/ 	.short	0x0004
        /*0092*/ 	.short	0x0010
        /*0094*/ 	.byte	0x00, 0xf0, 0x11, 0x00


	//----- nvinfo : EIATTR_KPARAM_INFO
	.align		4
.L_33:
        /*0098*/ 	.byte	0x04, 0x17
        /*009a*/ 	.short	(.L_35 - .L_34)
.L_34:
        /*009c*/ 	.word	0x00000000
        /*00a0*/ 	.short	0x0003
        /*00a2*/ 	.short	0x000c
        /*00a4*/ 	.byte	0x00, 0xf0, 0x11, 0x00


	//----- nvinfo : EIATTR_KPARAM_INFO
	.align		4
.L_35:
        /*00a8*/ 	.byte	0x04, 0x17
        /*00aa*/ 	.short	(.L_37 - .L_36)
.L_36:
        /*00ac*/ 	.word	0x00000000
        /*00b0*/ 	.short	0x0002
        /*00b2*/ 	.short	0x0008
        /*00b4*/ 	.byte	0x00, 0xf0, 0x11, 0x00


	//----- nvinfo : EIATTR_KPARAM_INFO
	.align		4
.L_37:
        /*00b8*/ 	.byte	0x04, 0x17
        /*00ba*/ 	.short	(.L_39 - .L_38)
.L_38:
        /*00bc*/ 	.word	0x00000000
        /*00c0*/ 	.short	0x0001
        /*00c2*/ 	.short	0x0004
        /*00c4*/ 	.byte	0x00, 0xf0, 0x11, 0x00


	//----- nvinfo : EIATTR_KPARAM_INFO
	.align		4
.L_39:
        /*00c8*/ 	.byte	0x04, 0x17
        /*00ca*/ 	.short	(.L_41 - .L_40)
.L_40:
        /*00cc*/ 	.word	0x00000000
        /*00d0*/ 	.short	0x0000
        /*00d2*/ 	.short	0x0000
        /*00d4*/ 	.byte	0x00, 0xf0, 0x11, 0x00


	//----- nvinfo : EIATTR_SPARSE_MMA_MASK
	.align		4
.L_41:
        /*00d8*/ 	.byte	0x03, 0x50
        /*00da*/ 	.short	0x0000


	//----- nvinfo : EIATTR_MAXREG_COUNT
	.align		4
        /*00dc*/ 	.byte	0x03, 0x1b
        /*00de*/ 	.short	0x00ff


	//----- nvinfo : EIATTR_MERCURY_ISA_VERSION
	.align		4
        /*00e0*/ 	.byte	0x03, 0x5f
        /*00e2*/ 	.short	0x0101


	//----- nvinfo : EIATTR_VRC_CTA_INIT_COUNT
	.align		4
        /*00e4*/ 	.byte	0x02, 0x4a
	.zero		1
	.zero		1


	//----- nvinfo : EIATTR_EXIT_INSTR_OFFSETS
	.align		4
        /*00e8*/ 	.byte	0x04, 0x1c
        /*00ea*/ 	.short	(.L_43 - .L_42)


	//   ....[0]....
.L_42:
        /*00ec*/ 	.word	0x00000080


	//   ....[1]....
        /*00f0*/ 	.word	0x00000d20


	//----- nvinfo : EIATTR_CRS_STACK_SIZE
	.align		4
.L_43:
        /*00f4*/ 	.byte	0x04, 0x1e
        /*00f6*/ 	.short	(.L_45 - .L_44)
.L_44:
        /*00f8*/ 	.word	0x00000000


	//----- nvinfo : EIATTR_CBANK_PARAM_SIZE
	.align		4
.L_45:
        /*00fc*/ 	.byte	0x03, 0x19
        /*00fe*/ 	.short	0x0050


	//----- nvinfo : EIATTR_PARAM_CBANK
	.align		4
        /*0100*/ 	.byte	0x04, 0x0a
        /*0102*/ 	.short	(.L_47 - .L_46)
	.align		4
.L_46:
        /*0104*/ 	.word	index@(.nv.constant0._Z11fdtd_updateiifffifPfS_S_S_PKfS1_)
        /*0108*/ 	.short	0x0380
        /*010a*/ 	.short	0x0050


	//----- nvinfo : EIATTR_SW_WAR
	.align		4
.L_47:
        /*010c*/ 	.byte	0x04, 0x36
        /*010e*/ 	.short	(.L_49 - .L_48)
.L_48:
        /*0110*/ 	.word	0x00000008
.L_49:


//--------------------- .nv.info._Z11init_fieldsiiPfS_S_S_S_S_ --------------------------
	.section	.nv.info._Z11init_fieldsiiPfS_S_S_S_S_,"",@"SHT_CUDA_INFO"
	.sectionflags	@""
	.align	4


	//----- nvinfo : EIATTR_CUDA_API_VERSION
	.align		4
        /*0000*/ 	.byte	0x04, 0x37
        /*0002*/ 	.short	(.L_51 - .L_50)
.L_50:
        /*0004*/ 	.word	0x00000082


	//----- nvinfo : EIATTR_KPARAM_INFO
	.align		4
.L_51:
        /*0008*/ 	.byte	0x04, 0x17
        /*000a*/ 	.short	(.L_53 - .L_52)
.L_52:
        /*000c*/ 	.word	0x00000000
        /*0010*/ 	.short	0x0007
        /*0012*/ 	.short	0x0030
        /*0014*/ 	.byte	0x00, 0xf5, 0x21, 0x00


	//----- nvinfo : EIATTR_KPARAM_INFO
	.align		4
.L_53:
        /*0018*/ 	.byte	0x04, 0x17
        /*001a*/ 	.short	(.L_55 - .L_54)
.L_54:
        /*001c*/ 	.word	0x00000000
        /*0020*/ 	.short	0x0006
        /*0022*/ 	.short	0x0028
        /*0024*/ 	.byte	0x00, 0xf5, 0x21, 0x00


	//----- nvinfo : EIATTR_KPARAM_INFO
	.align		4
.L_55:
        /*0028*/ 	.byte	0x04, 0x17
        /*002a*/ 	.short	(.L_57 - .L_56)
.L_56:
        /*002c*/ 	.word	0x00000000
        /*0030*/ 	.short	0x0005
        /*0032*/ 	.short	0x0020
        /*0034*/ 	.byte	0x00, 0xf5, 0x21, 0x00


	//----- nvinfo : EIATTR_KPARAM_INFO
	.align		4
.L_57:
        /*0038*/ 	.byte	0x04, 0x17
        /*003a*/ 	.short	(.L_59 - .L_58)
.L_58:
        /*003c*/ 	.word	0x00000000
        /*0040*/ 	.short	0x0004
        /*0042*/ 	.short	0x0018
        /*0044*/ 	.byte	0x00, 0xf5, 0x21, 0x00


	//----- nvinfo : EIATTR_KPARAM_INFO
	.align		4
.L_59:
        /*0048*/ 	.byte	0x04, 0x17
        /*004a*/ 	.short	(.L_61 - .L_60)
.L_60:
        /*004c*/ 	.word	0x00000000
        /*0050*/ 	.short	0x0003
        /*0052*/ 	.short	0x0010
        /*0054*/ 	.byte	0x00, 0xf5, 0x21, 0x00


	//----- nvinfo : EIATTR_KPARAM_INFO
	.align		4
.L_61:
        /*0058*/ 	.byte	0x04, 0x17
        /*005a*/ 	.short	(.L_63 - .L_62)
.L_62:
        /*005c*/ 	.word	0x00000000
        /*0060*/ 	.short	0x0002
        /*0062*/ 	.short	0x0008
        /*0064*/ 	.byte	0x00, 0xf5, 0x21, 0x00


	//----- nvinfo : EIATTR_KPARAM_INFO
	.align		4
.L_63:
        /*0068*/ 	.byte	0x04, 0x17
        /*006a*/ 	.short	(.L_65 - .L_64)
.L_64:
        /*006c*/ 	.word	0x00000000
        /*0070*/ 	.short	0x0001
        /*0072*/ 	.short	0x0004
        /*0074*/ 	.byte	0x00, 0xf0, 0x11, 0x00


	//----- nvinfo : EIATTR_KPARAM_INFO
	.align		4
.L_65:
        /*0078*/ 	.byte	0x04, 0x17
        /*007a*/ 	.short	(.L_67 - .L_66)
.L_66:
        /*007c*/ 	.word	0x00000000
        /*0080*/ 	.short	0x0000
        /*0082*/ 	.short	0x0000
        /*0084*/ 	.byte	0x00, 0xf0, 0x11, 0x00


	//----- nvinfo : EIATTR_SPARSE_MMA_MASK
	.align		4
.L_67:
        /*0088*/ 	.byte	0x03, 0x50
        /*008a*/ 	.short	0x0000


	//----- nvinfo : EIATTR_MAXREG_COUNT
	.align		4
        /*008c*/ 	.byte	0x03, 0x1b
        /*008e*/ 	.short	0x00ff


	//----- nvinfo : EIATTR_MERCURY_ISA_VERSION
	.align		4
        /*0090*/ 	.byte	0x03, 0x5f
        /*0092*/ 	.short	0x0101


	//----- nvinfo : EIATTR_VRC_CTA_INIT_COUNT
	.align		4
        /*0094*/ 	.byte	0x02, 0x4a
	.zero		1
	.zero		1


	//----- nvinfo : EIATTR_EXIT_INSTR_OFFSETS
	.align		4
        /*0098*/ 	.byte	0x04, 0x1c
        /*009a*/ 	.short	(.L_69 - .L_68)


	//   ....[0]....
.L_68:
        /*009c*/ 	.word	0x00000080


	//   ....[1]....
        /*00a0*/ 	.word	0x000001d0


	//----- nvinfo : EIATTR_CBANK_PARAM_SIZE
	.align		4
.L_69:
        /*00a4*/ 	.byte	0x03, 0x19
        /*00a6*/ 	.short	0x0038


	//----- nvinfo : EIATTR_PARAM_CBANK
	.align		4
        /*00a8*/ 	.byte	0x04, 0x0a
        /*00aa*/ 	.short	(.L_71 - .L_70)
	.align		4
.L_70:
        /*00ac*/ 	.word	index@(.nv.constant0._Z11init_fieldsiiPfS_S_S_S_S_)
        /*00b0*/ 	.short	0x0380
        /*00b2*/ 	.short	0x0038


	//----- nvinfo : EIATTR_SW_WAR
	.align		4
.L_71:
        /*00b4*/ 	.byte	0x04, 0x36
        /*00b6*/ 	.short	(.L_73 - .L_72)
.L_72:
        /*00b8*/ 	.word	0x00000008
.L_73:


//--------------------- .nv.callgraph             --------------------------
	.section	.nv.callgraph,"",@"SHT_CUDA_CALLGRAPH"
	.align	4
	.sectionentsize	8
	.align		4
        /*0000*/ 	.word	0x00000000
	.align		4
        /*0004*/ 	.word	0xffffffff
	.align		4
        /*0008*/ 	.word	0x00000000
	.align		4
        /*000c*/ 	.word	0xfffffffe
	.align		4
        /*0010*/ 	.word	0x00000000
	.align		4
        /*0014*/ 	.word	0xfffffffd
	.align		4
        /*0018*/ 	.word	0x00000000
	.align		4
        /*001c*/ 	.word	0xfffffffc


//--------------------- .text._Z11fdtd_updateiifffifPfS_S_S_PKfS1_ --------------------------
	.section	.text._Z11fdtd_updateiifffifPfS_S_S_PKfS1_,"ax",@progbits
	.align	128
        .global         _Z11fdtd_updateiifffifPfS_S_S_PKfS1_
        .type           _Z11fdtd_updateiifffifPfS_S_S_PKfS1_,@function
        .size           _Z11fdtd_updateiifffifPfS_S_S_PKfS1_,(.L_x_28 - _Z11fdtd_updateiifffifPfS_S_S_PKfS1_)
        .other          _Z11fdtd_updateiifffifPfS_S_S_PKfS1_,@"STO_CUDA_ENTRY STV_DEFAULT"
_Z11fdtd_updateiifffifPfS_S_S_PKfS1_:
.text._Z11fdtd_updateiifffifPfS_S_S_PKfS1_:
[----:B------:R-:W-:Y:S01]  /*0000*/  LDC R1, c[0x0][0x37c] ;  /* 0x0000df00ff017b82 */ /* 0x000fe20000000800 */
[----:B------:R-:W0:Y:S07]  /*0010*/  S2R R0, SR_TID.X ;  /* 0x0000000000007919 */ /* 0x000e2e0000002100 */
[----:B------:R-:W0:Y:S08]  /*0020*/  S2UR UR4, SR_CTAID.X ;  /* 0x00000000000479c3 */ /* 0x000e300000002500 */
[----:B------:R-:W0:Y:S08]  /*0030*/  LDC R9, c[0x0][0x360] ;  /* 0x0000d800ff097b82 */ /* 0x000e300000000800 */
[----:B------:R-:W1:Y:S01]  /*0040*/  LDC.64 R2, c[0x0][0x380] ;  /* 0x0000e000ff027b82 */ /* 0x000e620000000a00 */
[----:B0-----:R-:W-:-:S02]  /*0050*/  IMAD R9, R9, UR4, R0 ;  /* 0x0000000409097c24 */ /* 0x001fc4000f8e0200 */
[----:B-1----:R-:W-:-:S05]  /*0060*/  IMAD R0, R3, R2, RZ ;  /* 0x0000000203007224 */ /* 0x002fca00078e02ff */
[----:B------:R-:W-:-:S13]  /*0070*/  ISETP.GE.AND P0, PT, R9, R0, PT ;  /* 0x000000000900720c */ /* 0x000fda0003f06270 */
[----:B------:R-:W-:Y:S05]  /*0080*/  @P0 EXIT ;  /* 0x000000000000094d */ /* 0x000fea0003800000 */
[----:B------:R-:W-:Y:S01]  /*0090*/  IABS R3, R2 ;  /* 0x0000000200037213 */ /* 0x000fe20000000000 */
[----:B------:R-:W0:Y:S01]  /*00a0*/  LDC.64 R12, c[0x0][0x3a0] ;  /* 0x0000e800ff0c7b82 */ /* 0x000e220000000a00 */
[----:B------:R-:W1:Y:S02]  /*00b0*/  LDCU.64 UR6, c[0x0][0x358] ;  /* 0x00006b00ff0677ac */ /* 0x000e640008000a00 */
[----:B------:R-:W2:Y:S05]  /*00c0*/  I2F.RP R0, R3 ;  /* 0x0000000300007306 */ /* 0x000eaa0000209400 */
[----:B------:R-:W3:Y:S03]  /*00d0*/  LDC R15, c[0x0][0x38c] ;  /* 0x0000e300ff0f7b82 */ /* 0x000ee60000000800 */
[----:B--2---:R-:W2:Y:S02]  /*00e0*/  MUFU.RCP R0, R0 ;  /* 0x0000000000007308 */ /* 0x004ea40000001000 */
[----:B--2---:R-:W-:-:S06]  /*00f0*/  IADD3 R4, PT, PT, R0, 0xffffffe, RZ ;  /* 0x0ffffffe00047810 */ /* 0x004fcc0007ffe0ff */
[----:B------:R2:W4:Y:S02]  /*0100*/  F2I.FTZ.U32.TRUNC.NTZ R5, R4 ;  /* 0x0000000400057305 */ /* 0x000524000021f000 */
[----:B--2---:R-:W-:Y:S02]  /*0110*/  HFMA2 R4, -RZ, RZ, 0, 0 ;  /* 0x00000000ff047431 */ /* 0x004fe400000001ff */
[----:B----4-:R-:W-:-:S04]  /*0120*/  IMAD.MOV R6, RZ, RZ, -R5 ;  /* 0x000000ffff067224 */ /* 0x010fc800078e0a05 */
[----:B------:R-:W-:Y:S01]  /*0130*/  IMAD R7, R6, R3, RZ ;  /* 0x0000000306077224 */ /* 0x000fe200078e02ff */
[----:B------:R-:W-:-:S03]  /*0140*/  IABS R6, R9 ;  /* 0x0000000900067213 */ /* 0x000fc60000000000 */
[----:B------:R-:W-:-:S06]  /*0150*/  IMAD.HI.U32 R5, R5, R7, R4 ;  /* 0x0000000705057227 */ /* 0x000fcc00078e0004 */
[----:B------:R-:W-:-:S04]  /*0160*/  IMAD.HI.U32 R5, R5, R6, RZ ;  /* 0x0000000605057227 */ /* 0x000fc800078e00ff */
[----:B------:R-:W-:-:S04]  /*0170*/  IMAD.MOV R0, RZ, RZ, -R5 ;  /* 0x000000ffff007224 */ /* 0x000fc800078e0a05 */
[----:B------:R-:W-:-:S05]  /*0180*/  IMAD R0, R3, R0, R6 ;  /* 0x0000000003007224 */ /* 0x000fca00078e0206 */
[----:B------:R-:W-:-:S13]  /*0190*/  ISETP.GT.U32.AND P2, PT, R3, R0, PT ;  /* 0x000000000300720c */ /* 0x000fda0003f44070 */
[-C--:B------:R-:W-:Y:S01]  /*01a0*/  @!P2 IADD3 R0, PT, PT, R0, -R3.reuse, RZ ;  /* 0x800000030000a210 */ /* 0x080fe20007ffe0ff */
[----:B------:R-:W-:Y:S01]  /*01b0*/  @!P2 VIADD R5, R5, 0x1 ;  /* 0x000000010505a836 */ /* 0x000fe20000000000 */
[----:B------:R-:W-:Y:S02]  /*01c0*/  ISETP.NE.AND P2, PT, R2, RZ, PT ;  /* 0x000000ff0200720c */ /* 0x000fe40003f45270 */
[----:B------:R-:W-:Y:S02]  /*01d0*/  ISETP.GE.U32.AND P0, PT, R0, R3, PT ;  /* 0x000000030000720c */ /* 0x000fe40003f06070 */
[----:B------:R-:W-:-:S04]  /*01e0*/  LOP3.LUT R0, R9, R2, RZ, 0x3c, !PT ;  /* 0x0000000209007212 */ /* 0x000fc800078e3cff */
[----:B------:R-:W-:-:S07]  /*01f0*/  ISETP.GE.AND P1, PT, R0, RZ, PT ;  /* 0x000000ff0000720c */ /* 0x000fce0003f26270 */
[----:B------:R-:W-:-:S06]  /*0200*/  @P0 IADD3 R5, PT, PT, R5, 0x1, RZ ;  /* 0x0000000105050810 */ /* 0x000fcc0007ffe0ff */
[----:B------:R-:W-:Y:S01]  /*0210*/  @!P1 IMAD.MOV R5, RZ, RZ, -R5 ;  /* 0x000000ffff059224 */ /* 0x000fe200078e0a05 */
[----:B------:R-:W-:-:S05]  /*0220*/  @!P2 LOP3.LUT R5, RZ, R2, RZ, 0x33, !PT ;  /* 0x00000002ff05a212 */ /* 0x000fca00078e33ff */
[----:B------:R-:W-:Y:S02]  /*0230*/  IMAD R7, R5, R2, RZ ;  /* 0x0000000205077224 */ /* 0x000fe400078e02ff */
[----:B0-----:R-:W-:-:S03]  /*0240*/  IMAD.WIDE R4, R9, 0x4, R12 ;  /* 0x0000000409047825 */ /* 0x001fc600078e020c */
[----:B------:R-:W-:Y:S01]  /*0250*/  IADD3 R8, PT, PT, R7, R2, RZ ;  /* 0x0000000207087210 */ /* 0x000fe20007ffe0ff */
[----:B------:R-:W-:Y:S01]  /*0260*/  IMAD.IADD R11, R9, 0x1, -R7 ;  /* 0x00000001090b7824 */ /* 0x000fe200078e0a07 */
[----:B-1----:R-:W2:Y:S04]  /*0270*/  LDG.E R6, desc[UR6][R4.64] ;  /* 0x0000000604067981 */ /* 0x002ea8000c1e1900 */
[----:B------:R-:W-:-:S05]  /*0280*/  IADD3 R3, PT, PT, R11, R8, RZ ;  /* 0x000000080b037210 */ /* 0x000fca0007ffe0ff */
[----:B------:R-:W-:-:S06]  /*0290*/  IMAD.WIDE R2, R3, 0x4, R12 ;  /* 0x0000000403027825 */ /* 0x000fcc00078e020c */
[----:B------:R-:W2:Y:S01]  /*02a0*/  LDG.E R3, desc[UR6][R2.64] ;  /* 0x0000000602037981 */ /* 0x000ea2000c1e1900 */
[----:B---3--:R-:W0:Y:S01]  /*02b0*/  MUFU.RCP R10, R15 ;  /* 0x0000000f000a7308 */ /* 0x008e220000001000 */
[----:B------:R-:W-:Y:S01]  /*02c0*/  BSSY.RECONVERGENT B0, `(.L_x_0) ;  /* 0x000000e000007945 */ /* 0x000fe20003800200 */
[----:B0-----:R-:W-:-:S04]  /*02d0*/  FFMA R13, R10, -R15, 1 ;  /* 0x3f8000000a0d7423 */ /* 0x001fc8000000080f */
[----:B------:R-:W-:Y:S01]  /*02e0*/  FFMA R13, R10, R13, R10 ;  /* 0x0000000d0a0d7223 */ /* 0x000fe2000000000a */
[----:B--2---:R-:W-:-:S04]  /*02f0*/  FADD R0, R3, -R6 ;  /* 0x8000000603007221 */ /* 0x004fc80000000000 */
[----:B------:R-:W0:Y:S01]  /*0300*/  FCHK P0, R0, R15 ;  /* 0x0000000f00007302 */ /* 0x000e220000000000 */
[----:B------:R-:W-:-:S04]  /*0310*/  FFMA R10, R0, R13, RZ ;  /* 0x0000000d000a7223 */ /* 0x000fc800000000ff */
[----:B------:R-:W-:-:S04]  /*0320*/  FFMA R12, R10, -R15, R0 ;  /* 0x8000000f0a0c7223 */ /* 0x000fc80000000000 */
[----:B------:R-:W-:Y:S01]  /*0330*/  FFMA R10, R13, R12, R10 ;  /* 0x0000000c0d0a7223 */ /* 0x000fe2000000000a */
[----:B0-----:R-:W-:Y:S06]  /*0340*/  @!P0 BRA `(.L_x_1) ;  /* 0x0000000000148947 */ /* 0x001fec0003800000 */
[----:B------:R-:W0:Y:S01]  /*0350*/  LDCU UR4, c[0x0][0x38c] ;  /* 0x00007180ff0477ac */ /* 0x000e220008000800 */
[----:B------:R-:W-:Y:S01]  /*0360*/  MOV R12, 0x390 ;  /* 0x00000390000c7802 */ /* 0x000fe20000000f00 */
[----:B0-----:R-:W-:-:S07]  /*0370*/  IMAD.U32 R3, RZ, RZ, UR4 ;  /* 0x00000004ff037e24 */ /* 0x001fce000f8e00ff */
[----:B------:R-:W-:Y:S05]  /*0380*/  CALL.REL.NOINC `($__internal_0_$__cuda_sm3x_div_rn_noftz_f32_slowpath) ;  /* 0x0000000800687944 */ /* 0x000fea0003c00000 */
[----:B------:R-:W-:-:S07]  /*0390*/  MOV R10, R2 ;  /* 0x00000002000a7202 */ /* 0x000fce0000000f00 */
.L_x_1:
[----:B------:R-:W-:Y:S05]  /*03a0*/  BSYNC.RECONVERGENT B0 ;  /* 0x0000000000007941 */ /* 0x000fea0003800200 */
.L_x_0:
[----:B------:R-:W0:Y:S01]  /*03b0*/  LDCU UR4, c[0x0][0x380] ;  /* 0x00007000ff0477ac */ /* 0x000e220008000800 */
[----:B------:R-:W1:Y:S08]  /*03c0*/  LDC.64 R2, c[0x0][0x3a0] ;  /* 0x0000e800ff027b82 */ /* 0x000e700000000a00 */
[----:B------:R-:W2:Y:S01]  /*03d0*/  LDC R13, c[0x0][0x388] ;  /* 0x0000e200ff0d7b82 */ /* 0x000ea20000000800 */
[----:B0-----:R-:W-:-:S06]  /*03e0*/  UIADD3 UR4, UPT, UPT, UR4, -0x1, URZ ;  /* 0xffffffff04047890 */ /* 0x001fcc000fffe0ff */
[----:B------:R-:W-:-:S13]  /*03f0*/  ISETP.NE.AND P0, PT, R11, UR4, PT ;  /* 0x000000040b007c0c */ /* 0x000fda000bf05270 */
[----:B------:R-:W-:-:S04]  /*0400*/  @P0 VIADD R7, R9, 0x1 ;  /* 0x0000000109070836 */ /* 0x000fc80000000000 */
[----:B-1----:R-:W-:-:S06]  /*0410*/  IMAD.WIDE R2, R7, 0x4, R2 ;  /* 0x0000000407027825 */ /* 0x002fcc00078e0202 */
[----:B------:R-:W3:Y:S01]  /*0420*/  LDG.E R3, desc[UR6][R2.64] ;  /* 0x0000000602037981 */ /* 0x000ee2000c1e1900 */
[----:B--2---:R-:W0:Y:S01]  /*0430*/  MUFU.RCP R7, R13 ;  /* 0x0000000d00077308 */ /* 0x004e220000001000 */
[----:B------:R-:W-:Y:S01]  /*0440*/  BSSY.RECONVERGENT B0, `(.L_x_2) ;  /* 0x000000e000007945 */ /* 0x000fe20003800200 */
[----:B0-----:R-:W-:-:S04]  /*0450*/  FFMA R12, R7, -R13, 1 ;  /* 0x3f800000070c7423 */ /* 0x001fc8000000080d */
[----:B------:R-:W-:Y:S01]  /*0460*/  FFMA R7, R7, R12, R7 ;  /* 0x0000000c07077223 */ /* 0x000fe20000000007 */
[----:B---3--:R-:W-:-:S04]  /*0470*/  FADD R0, -R6, R3 ;  /* 0x0000000306007221 */ /* 0x008fc80000000100 */
[----:B------:R-:W0:Y:S01]  /*0480*/  FCHK P0, R0, R13 ;  /* 0x0000000d00007302 */ /* 0x000e220000000000 */
[----:B------:R-:W-:-:S04]  /*0490*/  FFMA R6, R0, R7, RZ ;  /* 0x0000000700067223 */ /* 0x000fc800000000ff */
[----:B------:R-:W-:-:S04]  /*04a0*/  FFMA R12, R6, -R13, R0 ;  /* 0x8000000d060c7223 */ /* 0x000fc80000000000 */
[----:B------:R-:W-:Y:S01]  /*04b0*/  FFMA R16, R7, R12, R6 ;  /* 0x0000000c07107223 */ /* 0x000fe20000000006 */
[----:B0-----:R-:W-:Y:S06]  /*04c0*/  @!P0 BRA `(.L_x_3) ;  /* 0x0000000000148947 */ /* 0x001fec0003800000 */
[----:B------:R-:W0:Y:S01]  /*04d0*/  LDCU UR4, c[0x0][0x388] ;  /* 0x00007100ff0477ac */ /* 0x000e220008000800 */
[----:B------:R-:W-:Y:S02]  /*04e0*/  MOV R12, 0x510 ;  /* 0x00000510000c7802 */ /* 0x000fe40000000f00 */
[----:B0-----:R-:W-:-:S07]  /*04f0*/  MOV R3, UR4 ;  /* 0x0000000400037c02 */ /* 0x001fce0008000f00 */
[----:B------:R-:W-:Y:S05]  /*0500*/  CALL.REL.NOINC `($__internal_0_$__cuda_sm3x_div_rn_noftz_f32_slowpath) ;  /* 0x0000000800087944 */ /* 0x000fea0003c00000 */
[----:B------:R-:W-:-:S07]  /*0510*/  IMAD.MOV.U32 R16, RZ, RZ, R2 ;  /* 0x000000ffff107224 */ /* 0x000fce00078e0002 */
.L_x_3:
[----:B------:R-:W-:Y:S05]  /*0520*/  BSYNC.RECONVERGENT B0 ;  /* 0x0000000000007941 */ /* 0x000fea0003800200 */
.L_x_2:
[----:B------:R-:W0:Y:S08]  /*0530*/  LDC.64 R14, c[0x0][0x3c8] ;  /* 0x0000f200ff0e7b82 */ /* 0x000e300000000a00 */
[----:B------:R-:W1:Y:S08]  /*0540*/  LDC.64 R6, c[0x0][0x3b0] ;  /* 0x0000ec00ff067b82 */ /* 0x000e700000000a00 */
[----:B------:R-:W2:Y:S01]  /*0550*/  LDC.64 R2, c[0x0][0x3b8] ;  /* 0x0000ee00ff027b82 */ /* 0x000ea20000000a00 */
[----:B------:R-:W-:Y:S01]  /*0560*/  ISETP.NE.AND P0, PT, R11, RZ, PT ;  /* 0x000000ff0b00720c */ /* 0x000fe20003f05270 */
[----:B------:R-:W3:Y:S01]  /*0570*/  LDCU UR4, c[0x0][0x380] ;  /* 0x00007000ff0477ac */ /* 0x000ee20008000800 */
[----:B0-----:R-:W-:-:S05]  /*0580*/  IMAD.WIDE R14, R9, 0x4, R14 ;  /* 0x00000004090e7825 */ /* 0x001fca00078e020e */
[----:B------:R-:W0:Y:S01]  /*0590*/  LDC R21, c[0x0][0x388] ;  /* 0x0000e200ff157b82 */ /* 0x000e220000000800 */
[----:B------:R-:W4:Y:S01]  /*05a0*/  LDG.E R13, desc[UR6][R14.64] ;  /* 0x000000060e0d7981 */ /* 0x000f22000c1e1900 */
[----:B-1----:R-:W-:-:S05]  /*05b0*/  IMAD.WIDE R6, R9, 0x4, R6 ;  /* 0x0000000409067825 */ /* 0x002fca00078e0206 */
[----:B------:R-:W4:Y:S02]  /*05c0*/  LDG.E R0, desc[UR6][R6.64] ;  /* 0x0000000606007981 */ /* 0x000f24000c1e1900 */
[----:B----4-:R-:W-:Y:S01]  /*05d0*/  FFMA R17, R13, -R10, R0 ;  /* 0x8000000a0d117223 */ /* 0x010fe20000000000 */
[----:B--2---:R-:W-:-:S04]  /*05e0*/  IMAD.WIDE R12, R9, 0x4, R2 ;  /* 0x00000004090c7825 */ /* 0x004fc800078e0202 */
[----:B------:R1:W-:Y:S04]  /*05f0*/  STG.E desc[UR6][R6.64], R17 ;  /* 0x0000001106007986 */ /* 0x0003e8000c101906 */
[----:B------:R-:W2:Y:S04]  /*0600*/  LDG.E R19, desc[UR6][R14.64] ;  /* 0x000000060e137981 */ /* 0x000ea8000c1e1900 */
[----:B------:R-:W2:Y:S01]  /*0610*/  LDG.E R0, desc[UR6][R12.64] ;  /* 0x000000060c007981 */ /* 0x000ea2000c1e1900 */
[----:B------:R-:W-:-:S05]  /*0620*/  SEL R11, R8, R9, !P0 ;  /* 0x00000009080b7207 */ /* 0x000fca0004000000 */
[----:B------:R-:W-:-:S04]  /*0630*/  IMAD.WIDE R2, R11, 0x4, R2 ;  /* 0x000000040b027825 */ /* 0x000fc800078e0202 */
[----:B--2---:R-:W-:-:S05]  /*0640*/  FFMA R19, R19, R16, R0 ;  /* 0x0000001013137223 */ /* 0x004fca0000000000 */
[----:B------:R1:W-:Y:S04]  /*0650*/  STG.E desc[UR6][R12.64], R19 ;  /* 0x000000130c007986 */ /* 0x0003e8000c101906 */
[----:B------:R-:W2:Y:S01]  /*0660*/  LDG.E R2, desc[UR6][R2.64+-0x4] ;  /* 0xfffffc0602027981 */ /* 0x000ea2000c1e1900 */
[----:B0-----:R-:W0:Y:S01]  /*0670*/  MUFU.RCP R0, R21 ;  /* 0x0000001500007308 */ /* 0x001e220000001000 */
[----:B---3--:R-:W-:Y:S01]  /*0680*/  IADD3 R10, PT, PT, R9, -UR4, RZ ;  /* 0x80000004090a7c10 */ /* 0x008fe2000fffe0ff */
        /* <DEDUP_REMOVED lines=8> */
[----:B01----:R-:W-:Y:S06]  /*0710*/  @!P0 BRA `(.L_x_5) ;  /* 0x0000000000188947 */ /* 0x003fec0003800000 */
[----:B------:R-:W0:Y:S01]  /*0720*/  LDCU UR4, c[0x0][0x388] ;  /* 0x00007100ff0477ac */ /* 0x000e220008000800 */
[----:B------:R-:W-:Y:S02]  /*0730*/  MOV R0, R14 ;  /* 0x0000000e00007202 */ /* 0x000fe40000000f00 */
[----:B------:R-:W-:Y:S01]  /*0740*/  MOV R12, 0x770 ;  /* 0x00000770000c7802 */ /* 0x000fe20000000f00 */
[----:B0-----:R-:W-:-:S07]  /*0750*/  IMAD.U32 R3, RZ, RZ, UR4 ;  /* 0x00000004ff037e24 */ /* 0x001fce000f8e00ff */
[----:B------:R-:W-:Y:S05]  /*0760*/  CALL.REL.NOINC `($__internal_0_$__cuda_sm3x_div_rn_noftz_f32_slowpath) ;  /* 0x0000000400707944 */ /* 0x000fea0003c00000 */
[----:B------:R-:W-:-:S07]  /*0770*/  MOV R8, R2 ;  /* 0x0000000200087202 */ /* 0x000fce0000000f00 */
.L_x_5:
[----:B------:R-:W-:Y:S05]  /*0780*/  BSYNC.RECONVERGENT B0 ;  /* 0x0000000000007941 */ /* 0x000fea0003800200 */
.L_x_4:
[----:B------:R-:W0:Y:S01]  /*0790*/  LDC.64 R2, c[0x0][0x3b0] ;  /* 0x0000ec00ff027b82 */ /* 0x000e220000000a00 */
[----:B------:R-:W2:Y:S07]  /*07a0*/  LDG.E R6, desc[UR6][R6.64] ;  /* 0x0000000606067981 */ /* 0x000eae000c1e1900 */
[----:B------:R-:W1:Y:S01]  /*07b0*/  LDC R12, c[0x0][0x38c] ;  /* 0x0000e300ff0c7b82 */ /* 0x000e620000000800 */
[----:B0-----:R-:W-:-:S06]  /*07c0*/  IMAD.WIDE R10, R10, 0x4, R2 ;  /* 0x000000040a0a7825 */ /* 0x001fcc00078e0202 */
[----:B------:R-:W2:Y:S01]  /*07d0*/  LDG.E R11, desc[UR6][R10.64] ;  /* 0x000000060a0b7981 */ /* 0x000ea2000c1e1900 */
[----:B-1----:R-:W0:Y:S01]  /*07e0*/  MUFU.RCP R13, R12 ;  /* 0x0000000c000d7308 */ /* 0x002e220000001000 */
        /* <DEDUP_REMOVED lines=10> */
[----:B------:R-:W-:Y:S02]  /*0890*/  MOV R0, R3 ;  /* 0x0000000300007202 */ /* 0x000fe40000000f00 */
[----:B------:R-:W-:Y:S01]  /*08a0*/  MOV R12, 0x8d0 ;  /* 0x000008d0000c7802 */ /* 0x000fe20000000f00 */
[----:B0-----:R-:W-:-:S07]  /*08b0*/  IMAD.U32 R3, RZ, RZ, UR4 ;  /* 0x00000004ff037e24 */ /* 0x001fce000f8e00ff */
[----:B------:R-:W-:Y:S05]  /*08c0*/  CALL.REL.NOINC `($__internal_0_$__cuda_sm3x_div_rn_noftz_f32_slowpath) ;  /* 0x0000000400187944 */ /* 0x000fea0003c00000 */
[----:B------:R-:W-:-:S07]  /*08d0*/  MOV R13, R2 ;  /* 0x00000002000d7202 */ /* 0x000fce0000000f00 */
.L_x_7:
[----:B------:R-:W-:Y:S05]  /*08e0*/  BSYNC.RECONVERGENT B0 ;  /* 0x0000000000007941 */ /* 0x000fea0003800200 */
.L_x_6:
[----:B------:R-:W0:Y:S01]  /*08f0*/  LDC.64 R6, c[0x0][0x3a8] ;  /* 0x0000ea00ff067b82 */ /* 0x000e220000000a00 */
[----:B------:R-:W1:Y:S01]  /*0900*/  LDCU.64 UR4, c[0x0][0x390] ;  /* 0x00007200ff0477ac */ /* 0x000e620008000a00 */
[----:B0-----:R-:W-:-:S05]  /*0910*/  IMAD.WIDE R6, R9, 0x4, R6 ;  /* 0x0000000409067825 */ /* 0x001fca00078e0206 */
[----:B------:R-:W2:Y:S01]  /*0920*/  LDG.E R11, desc[UR6][R6.64] ;  /* 0x00000006060b7981 */ /* 0x000ea2000c1e1900 */
[----:B-1----:R-:W-:Y:S01]  /*0930*/  ISETP.NE.AND P0, PT, R9, UR5, PT ;  /* 0x0000000509007c0c */ /* 0x002fe2000bf05270 */
[----:B------:R-:W-:Y:S01]  /*0940*/  FADD R8, -R13, R8 ;  /* 0x000000080d087221 */ /* 0x000fe20000000100 */
[----:B------:R-:W-:Y:S03]  /*0950*/  BSSY.RECONVERGENT B0, `(.L_x_8) ;  /* 0x0000029000007945 */ /* 0x000fe60003800200 */
[----:B--2---:R-:W-:-:S08]  /*0960*/  FFMA R11, R8, UR4, R11 ;  /* 0x00000004080b7c23 */ /* 0x004fd0000800000b */
[----:B------:R-:W-:Y:S05]  /*0970*/  @P0 BRA `(.L_x_9) ;  /* 0x0000000000980947 */ /* 0x000fea0003800000 */
[----:B------:R-:W0:Y:S01]  /*0980*/  LDC R0, c[0x0][0x398] ;  /* 0x0000e600ff007b82 */ /* 0x000e220000000800 */
[----:B------:R-:W-:Y:S02]  /*0990*/  HFMA2 R3, -RZ, RZ, 18.96875, -1.03125 ;  /* 0x4cbebc20ff037431 */ /* 0x000fe400000001ff */
[----:B------:R-:W-:-:S04]  /*09a0*/  IMAD.MOV.U32 R2, RZ, RZ, 0x322bcc77 ;  /* 0x322bcc77ff027424 */ /* 0x000fc800078e00ff */
[----:B------:R-:W-:-:S04]  /*09b0*/  FFMA R2, R3, -R2, 1 ;  /* 0x3f80000003027423 */ /* 0x000fc80000000802 */
[----:B------:R-:W-:Y:S01]  /*09c0*/  FFMA R3, R2, R3, 100000000 ;  /* 0x4cbebc2002037423 */ /* 0x000fe20000000003 */
[----:B0-----:R-:W-:-:S04]  /*09d0*/  FADD R0, R0, -5.9999997858994902344e-08 ;  /* 0xb380d95900007421 */ /* 0x001fc80000000000 */
[----:B------:R-:W0:Y:S01]  /*09e0*/  FCHK P0, R0, 9.9999999392252902908e-09 ;  /* 0x322bcc7700007902 */ /* 0x000e220000000000 */
[----:B------:R-:W-:-:S04]  /*09f0*/  FFMA R2, R0, R3, RZ ;  /* 0x0000000300027223 */ /* 0x000fc800000000ff */
[----:B------:R-:W-:-:S04]  /*0a00*/  FFMA R8, R2, -9.9999999392252902908e-09, R0 ;  /* 0xb22bcc7702087823 */ /* 0x000fc80000000000 */
[----:B------:R-:W-:Y:S01]  /*0a10*/  FFMA R3, R3, R8, R2 ;  /* 0x0000000803037223 */ /* 0x000fe20000000002 */
[----:B0-----:R-:W-:Y:S06]  /*0a20*/  @!P0 BRA `(.L_x_10) ;  /* 0x0000000000108947 */ /* 0x001fec0003800000 */
[----:B------:R-:W-:Y:S02]  /*0a30*/  MOV R3, 0x322bcc77 ;  /* 0x322bcc7700037802 */ /* 0x000fe40000000f00 */
[----:B------:R-:W-:-:S07]  /*0a40*/  MOV R12, 0xa60 ;  /* 0x00000a60000c7802 */ /* 0x000fce0000000f00 */
[----:B------:R-:W-:Y:S05]  /*0a50*/  CALL.REL.NOINC `($__internal_0_$__cuda_sm3x_div_rn_noftz_f32_slowpath) ;  /* 0x0000000000b47944 */ /* 0x000fea0003c00000 */
[----:B------:R-:W-:-:S07]  /*0a60*/  MOV R3, R2 ;  /* 0x0000000200037202 */ /* 0x000fce0000000f00 */
.L_x_10:
[----:B------:R-:W-:Y:S01]  /*0a70*/  MOV R13, 0x322bcc77 ;  /* 0x322bcc77000d7802 */ /* 0x000fe20000000f00 */
[----:B------:R-:W-:Y:S01]  /*0a80*/  FMUL R8, R0, R3 ;  /* 0x0000000300087220 */ /* 0x000fe20000400000 */
[----:B------:R-:W-:Y:S01]  /*0a90*/  IMAD.MOV.U32 R2, RZ, RZ, 0x4cbebc20 ;  /* 0x4cbebc20ff027424 */ /* 0x000fe200078e00ff */
[----:B------:R-:W-:Y:S02]  /*0aa0*/  BSSY.RECONVERGENT B1, `(.L_x_11) ;  /* 0x000000d000017945 */ /* 0x000fe40003800200 */
[----:B------:R-:W0:Y:S01]  /*0ab0*/  FCHK P0, R8, 9.9999999392252902908e-09 ;  /* 0x322bcc7708007902 */ /* 0x000e220000000000 */
[----:B------:R-:W-:-:S04]  /*0ac0*/  FFMA R13, R2, -R13, 1 ;  /* 0x3f800000020d7423 */ /* 0x000fc8000000080d */
[----:B------:R-:W-:-:S04]  /*0ad0*/  FFMA R0, R13, R2, 100000000 ;  /* 0x4cbebc200d007423 */ /* 0x000fc80000000002 */
[----:B------:R-:W-:-:S04]  /*0ae0*/  FFMA R3, R0, R8, RZ ;  /* 0x0000000800037223 */ /* 0x000fc800000000ff */
[----:B------:R-:W-:-:S04]  /*0af0*/  FFMA R2, R3, -9.9999999392252902908e-09, R8 ;  /* 0xb22bcc7703027823 */ /* 0x000fc80000000008 */
[----:B------:R-:W-:Y:S01]  /*0b00*/  FFMA R0, R0, R2, R3 ;  /* 0x0000000200007223 */ /* 0x000fe20000000003 */
[----:B0-----:R-:W-:Y:S06]  /*0b10*/  @!P0 BRA `(.L_x_12) ;  /* 0x0000000000148947 */ /* 0x001fec0003800000 */
[----:B------:R-:W-:Y:S01]  /*0b20*/  MOV R0, R8 ;  /* 0x0000000800007202 */ /* 0x000fe20000000f00 */
[----:B------:R-:W-:Y:S01]  /*0b30*/  IMAD.MOV.U32 R3, RZ, RZ, 0x322bcc77 ;  /* 0x322bcc77ff037424 */ /* 0x000fe200078e00ff */
[----:B------:R-:W-:-:S07]  /*0b40*/  MOV R12, 0xb60 ;  /* 0x00000b60000c7802 */ /* 0x000fce0000000f00 */
[----:B------:R-:W-:Y:S05]  /*0b50*/  CALL.REL.NOINC `($__internal_0_$__cuda_sm3x_div_rn_noftz_f32_slowpath) ;  /* 0x0000000000747944 */ /* 0x000fea0003c00000 */
[----:B------:R-:W-:-:S07]  /*0b60*/  MOV R0, R2 ;  /* 0x0000000200007202 */ /* 0x000fce0000000f00 */
.L_x_12:
[----:B------:R-:W-:Y:S05]  /*0b70*/  BSYNC.RECONVERGENT B1 ;  /* 0x0000000000017941 */ /* 0x000fea0003800200 */
.L_x_11:
[----:B------:R-:W-:-:S05]  /*0b80*/  FMUL R0, R0, -1.4426950216293334961 ;  /* 0xbfb8aa3b00007820 */ /* 0x000fca0000400000 */
[----:B------:R-:W-:-:S13]  /*0b90*/  FSETP.GEU.AND P0, PT, R0, -126, PT ;  /* 0xc2fc00000000780b */ /* 0x000fda0003f0e000 */
[----:B------:R-:W-:-:S04]  /*0ba0*/  @!P0 FMUL R0, R0, 0.5 ;  /* 0x3f00000000008820 */ /* 0x000fc80000400000 */
[----:B------:R-:W0:Y:S02]  /*0bb0*/  MUFU.EX2 R2, R0 ;  /* 0x0000000000027308 */ /* 0x000e240000000800 */
[----:B0-----:R-:W-:-:S04]  /*0bc0*/  @!P0 FMUL R2, R2, R2 ;  /* 0x0000000202028220 */ /* 0x001fc80000400000 */
[----:B------:R-:W-:-:S07]  /*0bd0*/  FADD R11, R11, R2 ;  /* 0x000000020b0b7221 */ /* 0x000fce0000000000 */
.L_x_9:
[----:B------:R-:W-:Y:S05]  /*0be0*/  BSYNC.RECONVERGENT B0 ;  /* 0x0000000000007941 */ /* 0x000fea0003800200 */
.L_x_8:
[----:B------:R-:W0:Y:S01]  /*0bf0*/  LDC.64 R2, c[0x0][0x3c0] ;  /* 0x0000f000ff027b82 */ /* 0x000e220000000a00 */
[----:B------:R1:W-:Y:S01]  /*0c00*/  STG.E desc[UR6][R6.64], R11 ;  /* 0x0000000b06007986 */ /* 0x0003e2000c101906 */
[----:B0-----:R-:W-:-:S06]  /*0c10*/  IMAD.WIDE R2, R9, 0x4, R2 ;  /* 0x0000000409027825 */ /* 0x001fcc00078e0202 */
[----:B------:R-:W2:Y:S01]  /*0c20*/  LDG.E R3, desc[UR6][R2.64] ;  /* 0x0000000602037981 */ /* 0x000ea2000c1e1900 */
[----:B------:R-:W-:Y:S01]  /*0c30*/  BSSY.RECONVERGENT B0, `(.L_x_13) ;  /* 0x000000d000007945 */ /* 0x000fe20003800200 */
[----:B--2---:R-:W0:Y:S08]  /*0c40*/  MUFU.RCP R0, R3 ;  /* 0x0000000300007308 */ /* 0x004e300000001000 */
[----:B------:R-:W2:Y:S01]  /*0c50*/  FCHK P0, R11, R3 ;  /* 0x000000030b007302 */ /* 0x000ea20000000000 */
[----:B0-----:R-:W-:-:S04]  /*0c60*/  FFMA R9, -R3, R0, 1 ;  /* 0x3f80000003097423 */ /* 0x001fc80000000100 */
[----:B------:R-:W-:-:S04]  /*0c70*/  FFMA R0, R0, R9, R0 ;  /* 0x0000000900007223 */ /* 0x000fc80000000000 */
[----:B------:R-:W-:-:S04]  /*0c80*/  FFMA R8, R0, R11, RZ ;  /* 0x0000000b00087223 */ /* 0x000fc800000000ff */
[----:B------:R-:W-:-:S04]  /*0c90*/  FFMA R9, -R3, R8, R11 ;  /* 0x0000000803097223 */ /* 0x000fc8000000010b */
[----:B------:R-:W-:Y:S01]  /*0ca0*/  FFMA R9, R0, R9, R8 ;  /* 0x0000000900097223 */ /* 0x000fe20000000008 */
[----:B-12---:R-:W-:Y:S06]  /*0cb0*/  @!P0 BRA `(.L_x_14) ;  /* 0x0000000000108947 */ /* 0x006fec0003800000 */
[----:B------:R-:W-:Y:S02]  /*0cc0*/  MOV R0, R11 ;  /* 0x0000000b00007202 */ /* 0x000fe40000000f00 */
[----:B------:R-:W-:-:S07]  /*0cd0*/  MOV R12, 0xcf0 ;  /* 0x00000cf0000c7802 */ /* 0x000fce0000000f00 */
[----:B------:R-:W-:Y:S05]  /*0ce0*/  CALL.REL.NOINC `($__internal_0_$__cuda_sm3x_div_rn_noftz_f32_slowpath) ;  /* 0x0000000000107944 */ /* 0x000fea0003c00000 */
[----:B------:R-:W-:-:S07]  /*0cf0*/  IMAD.MOV.U32 R9, RZ, RZ, R2 ;  /* 0x000000ffff097224 */ /* 0x000fce00078e0002 */
.L_x_14:
[----:B------:R-:W-:Y:S05]  /*0d00*/  BSYNC.RECONVERGENT B0 ;  /* 0x0000000000007941 */ /* 0x000fea0003800200 */
.L_x_13:
[----:B------:R-:W-:Y:S01]  /*0d10*/  STG.E desc[UR6][R4.64], R9 ;  /* 0x0000000904007986 */ /* 0x000fe2000c101906 */
[----:B------:R-:W-:Y:S05]  /*0d20*/  EXIT ;  /* 0x000000000000794d */ /* 0x000fea0003800000 */
        .weak           $__internal_0_$__cuda_sm3x_div_rn_noftz_f32_slowpath
        .type           $__internal_0_$__cuda_sm3x_div_rn_noftz_f32_slowpath,@function
        .size           $__internal_0_$__cuda_sm3x_div_rn_noftz_f32_slowpath,(.L_x_28 - $__internal_0_$__cuda_sm3x_div_rn_noftz_f32_slowpath)
$__internal_0_$__cuda_sm3x_div_rn_noftz_f32_slowpath:
[----:B------:R-:W-:Y:S01]  /*0d30*/  SHF.R.U32.HI R13, RZ, 0x17, R3 ;  /* 0x00000017ff0d7819 */ /* 0x000fe20000011603 */
[----:B------:R-:W-:Y:S01]  /*0d40*/  BSSY.RECONVERGENT B2, `(.L_x_15) ;  /* 0x0000063000027945 */ /* 0x000fe20003800200 */
[--C-:B------:R-:W-:Y:S01]  /*0d50*/  SHF.R.U32.HI R16, RZ, 0x17, R0.reuse ;  /* 0x00000017ff107819 */ /* 0x100fe20000011600 */
[----:B------:R-:W-:Y:S01]  /*0d60*/  IMAD.MOV.U32 R15, RZ, RZ, R0 ;  /* 0x000000ffff0f7224 */ /* 0x000fe200078e0000 */
[----:B------:R-:W-:Y:S02]  /*0d70*/  LOP3.LUT R13, R13, 0xff, RZ, 0xc0, !PT ;  /* 0x000000ff0d0d7812 */ /* 0x000fe400078ec0ff */
[----:B------:R-:W-:Y:S02]  /*0d80*/  LOP3.LUT R16, R16, 0xff, RZ, 0xc0, !PT ;  /* 0x000000ff10107812 */ /* 0x000fe400078ec0ff */
[----:B------:R-:W-:Y:S02]  /*0d90*/  IADD3 R17, PT, PT, R13, -0x1, RZ ;  /* 0xffffffff0d117810 */ /* 0x000fe40007ffe0ff */
[----:B------:R-:W-:-:S02]  /*0da0*/  IADD3 R2, PT, PT, R16, -0x1, RZ ;  /* 0xffffffff10027810 */ /* 0x000fc40007ffe0ff */
[----:B------:R-:W-:-:S04]  /*0db0*/  ISETP.GT.U32.AND P0, PT, R17, 0xfd, PT ;  /* 0x000000fd1100780c */ /* 0x000fc80003f04070 */
[----:B------:R-:W-:-:S13]  /*0dc0*/  ISETP.GT.U32.OR P0, PT, R2, 0xfd, P0 ;  /* 0x000000fd0200780c */ /* 0x000fda0000704470 */
[----:B------:R-:W-:Y:S01]  /*0dd0*/  @!P0 MOV R14, RZ ;  /* 0x000000ff000e8202 */ /* 0x000fe20000000f00 */
[----:B------:R-:W-:Y:S06]  /*0de0*/  @!P0 BRA `(.L_x_16) ;  /* 0x00000000005c8947 */ /* 0x000fec0003800000 */
[----:B------:R-:W-:Y:S02]  /*0df0*/  FSETP.GTU.FTZ.AND P0, PT, |R0|, +INF , PT ;  /* 0x7f8000000000780b */ /* 0x000fe40003f1c200 */
[----:B------:R-:W-:-:S04]  /*0e00*/  FSETP.GTU.FTZ.AND P1, PT, |R3|, +INF , PT ;  /* 0x7f8000000300780b */ /* 0x000fc80003f3c200 */
[----:B------:R-:W-:-:S13]  /*0e10*/  PLOP3.LUT P0, PT, P0, P1, PT, 0xf8, 0x8f ;  /* 0x00000000008f781c */ /* 0x000fda0000703f70 */
[----:B------:R-:W-:Y:S05]  /*0e20*/  @P0 BRA `(.L_x_17) ;  /* 0x00000004004c0947 */ /* 0x000fea0003800000 */
[----:B------:R-:W-:-:S13]  /*0e30*/  LOP3.LUT P0, RZ, R3, 0x7fffffff, R15, 0xc8, !PT ;  /* 0x7fffffff03ff7812 */ /* 0x000fda000780c80f */
[----:B------:R-:W-:Y:S05]  /*0e40*/  @!P0 BRA `(.L_x_18) ;  /* 0x00000004003c8947 */ /* 0x000fea0003800000 */
[C---:B------:R-:W-:Y:S02]  /*0e50*/  FSETP.NEU.FTZ.AND P2, PT, |R0|.reuse, +INF , PT ;  /* 0x7f8000000000780b */ /* 0x040fe40003f5d200 */
[----:B------:R-:W-:Y:S02]  /*0e60*/  FSETP.NEU.FTZ.AND P1, PT, |R3|, +INF , PT ;  /* 0x7f8000000300780b */ /* 0x000fe40003f3d200 */
[----:B------:R-:W-:-:S11]  /*0e70*/  FSETP.NEU.FTZ.AND P0, PT, |R0|, +INF , PT ;  /* 0x7f8000000000780b */ /* 0x000fd60003f1d200 */
[----:B------:R-:W-:Y:S05]  /*0e80*/  @!P1 BRA !P2, `(.L_x_18) ;  /* 0x00000004002c9947 */ /* 0x000fea0005000000 */
[----:B------:R-:W-:-:S04]  /*0e90*/  LOP3.LUT P2, RZ, R15, 0x7fffffff, RZ, 0xc0, !PT ;  /* 0x7fffffff0fff7812 */ /* 0x000fc8000784c0ff */
[----:B------:R-:W-:-:S13]  /*0ea0*/  PLOP3.LUT P1, PT, P1, P2, PT, 0x2f, 0xf2 ;  /* 0x0000000000f2781c */ /* 0x000fda0000f24577 */
[----:B------:R-:W-:Y:S05]  /*0eb0*/  @P1 BRA `(.L_x_19) ;  /* 0x0000000400181947 */ /* 0x000fea0003800000 */
[----:B------:R-:W-:-:S04]  /*0ec0*/  LOP3.LUT P1, RZ, R3, 0x7fffffff, RZ, 0xc0, !PT ;  /* 0x7fffffff03ff7812 */ /* 0x000fc8000782c0ff */
[----:B------:R-:W-:-:S13]  /*0ed0*/  PLOP3.LUT P0, PT, P0, P1, PT, 0x2f, 0xf2 ;  /* 0x0000000000f2781c */ /* 0x000fda0000702577 */
[----:B------:R-:W-:Y:S05]  /*0ee0*/  @P0 BRA `(.L_x_20) ;  /* 0x0000000400000947 */ /* 0x000fea0003800000 */
[----:B------:R-:W-:Y:S02]  /*0ef0*/  ISETP.GE.AND P0, PT, R2, RZ, PT ;  /* 0x000000ff0200720c */ /* 0x000fe40003f06270 */
[----:B------:R-:W-:-:S11]  /*0f00*/  ISETP.GE.AND P1, PT, R17, RZ, PT ;  /* 0x000000ff1100720c */ /* 0x000fd60003f26270 */
[----:B------:R-:W-:Y:S01]  /*0f10*/  @P0 MOV R14, RZ ;  /* 0x000000ff000e0202 */ /* 0x000fe20000000f00 */
[----:B------:R-:W-:Y:S02]  /*0f20*/  @!P0 IMAD.MOV.U32 R14, RZ, RZ, -0x40 ;  /* 0xffffffc0ff0e8424 */ /* 0x000fe400078e00ff */
[----:B------:R-:W-:Y:S01]  /*0f30*/  @!P0 FFMA R15, R0, 1.84467440737095516160e+19, RZ ;  /* 0x5f800000000f8823 */ /* 0x000fe200000000ff */
[----:B------:R-:W-:Y:S02]  /*0f40*/  @!P1 FFMA R3, R3, 1.84467440737095516160e+19, RZ ;  /* 0x5f80000003039823 */ /* 0x000fe400000000ff */
[----:B------:R-:W-:-:S07]  /*0f50*/  @!P1 IADD3 R14, PT, PT, R14, 0x40, RZ ;  /* 0x000000400e0e9810 */ /* 0x000fce0007ffe0ff */
.L_x_16:
[----:B------:R-:W-:Y:S01]  /*0f60*/  LEA R2, R13, 0xc0800000, 0x17 ;  /* 0xc08000000d027811 */ /* 0x000fe200078eb8ff */
[----:B------:R-:W-:Y:S01]  /*0f70*/  VIADD R16, R16, 0xffffff81 ;  /* 0xffffff8110107836 */ /* 0x000fe20000000000 */
[----:B------:R-:W-:Y:S02]  /*0f80*/  BSSY.RECONVERGENT B3, `(.L_x_21) ;  /* 0x0000035000037945 */ /* 0x000fe40003800200 */
[----:B------:R-:W-:Y:S01]  /*0f90*/  IADD3 R17, PT, PT, -R2, R3, RZ ;  /* 0x0000000302117210 */ /* 0x000fe20007ffe1ff */
[----:B------:R-:W-:-:S03]  /*0fa0*/  IMAD R2, R16, -0x800000, R15 ;  /* 0xff80000010027824 */ /* 0x000fc600078e020f */
[----:B------:R0:W1:Y:S01]  /*0fb0*/  MUFU.RCP R18, R17 ;  /* 0x0000001100127308 */ /* 0x0000620000001000 */
[----:B------:R-:W-:Y:S01]  /*0fc0*/  FADD.FTZ R3, -R17, -RZ ;  /* 0x800000ff11037221 */ /* 0x000fe20000010100 */
[----:B0-----:R-:W-:-:S04]  /*0fd0*/  IADD3 R17, PT, PT, R16, 0x7f, -R13 ;  /* 0x0000007f10117810 */ /* 0x001fc80007ffe80d */
[----:B------:R-:W-:Y:S01]  /*0fe0*/  IADD3 R17, PT, PT, R17, R14, RZ ;  /* 0x0000000e11117210 */ /* 0x000fe20007ffe0ff */
[----:B-1----:R-:W-:-:S04]  /*0ff0*/  FFMA R19, R18, R3, 1 ;  /* 0x3f80000012137423 */ /* 0x002fc80000000003 */
[----:B------:R-:W-:-:S04]  /*1000*/  FFMA R15, R18, R19, R18 ;  /* 0x00000013120f7223 */ /* 0x000fc80000000012 */
[----:B------:R-:W-:-:S04]  /*1010*/  FFMA R18, R2, R15, RZ ;  /* 0x0000000f02127223 */ /* 0x000fc800000000ff */
[----:B------:R-:W-:-:S04]  /*1020*/  FFMA R19, R3, R18, R2 ;  /* 0x0000001203137223 */ /* 0x000fc80000000002 */
[----:B------:R-:W-:-:S04]  /*1030*/  FFMA R18, R15, R19, R18 ;  /* 0x000000130f127223 */ /* 0x000fc80000000012 */
[----:B------:R-:W-:-:S04]  /*1040*/  FFMA R3, R3, R18, R2 ;  /* 0x0000001203037223 */ /* 0x000fc80000000002 */
[----:B------:R-:W-:-:S05]  /*1050*/  FFMA R2, R15, R3, R18 ;  /* 0x000000030f027223 */ /* 0x000fca0000000012 */
[----:B------:R-:W-:-:S04]  /*1060*/  SHF.R.U32.HI R13, RZ, 0x17, R2 ;  /* 0x00000017ff0d7819 */ /* 0x000fc80000011602 */
[----:B------:R-:W-:-:S04]  /*1070*/  LOP3.LUT R13, R13, 0xff, RZ, 0xc0, !PT ;  /* 0x000000ff0d0d7812 */ /* 0x000fc800078ec0ff */
[----:B------:R-:W-:-:S05]  /*1080*/  IADD3 R13, PT, PT, R13, R17, RZ ;  /* 0x000000110d0d7210 */ /* 0x000fca0007ffe0ff */
[----:B------:R-:W-:-:S05]  /*1090*/  VIADD R14, R13, 0xffffffff ;  /* 0xffffffff0d0e7836 */ /* 0x000fca0000000000 */
[----:B------:R-:W-:-:S13]  /*10a0*/  ISETP.GE.U32.AND P0, PT, R14, 0xfe, PT ;  /* 0x000000fe0e00780c */ /* 0x000fda0003f06070 */
[----:B------:R-:W-:Y:S05]  /*10b0*/  @!P0 BRA `(.L_x_22) ;  /* 0x0000000000808947 */ /* 0x000fea0003800000 */
[----:B------:R-:W-:-:S13]  /*10c0*/  ISETP.GT.AND P0, PT, R13, 0xfe, PT ;  /* 0x000000fe0d00780c */ /* 0x000fda0003f04270 */
[----:B------:R-:W-:Y:S05]  /*10d0*/  @P0 BRA `(.L_x_23) ;  /* 0x00000000006c0947 */ /* 0x000fea0003800000 */
[----:B------:R-:W-:-:S13]  /*10e0*/  ISETP.GE.AND P0, PT, R13, 0x1, PT ;  /* 0x000000010d00780c */ /* 0x000fda0003f06270 */
[----:B------:R-:W-:Y:S05]  /*10f0*/  @P0 BRA `(.L_x_24) ;  /* 0x0000000000740947 */ /* 0x000fea0003800000 */
[----:B------:R-:W-:Y:S02]  /*1100*/  ISETP.GE.AND P0, PT, R13, -0x18, PT ;  /* 0xffffffe80d00780c */ /* 0x000fe40003f06270 */
[----:B------:R-:W-:-:S11]  /*1110*/  LOP3.LUT R2, R2, 0x80000000, RZ, 0xc0, !PT ;  /* 0x8000000002027812 */ /* 0x000fd600078ec0ff */
[----:B------:R-:W-:Y:S05]  /*1120*/  @!P0 BRA `(.L_x_24) ;  /* 0x0000000000688947 */ /* 0x000fea0003800000 */
[-CC-:B------:R-:W-:Y:S01]  /*1130*/  FFMA.RZ R14, R15, R3.reuse, R18.reuse ;  /* 0x000000030f0e7223 */ /* 0x180fe2000000c012 */
[C---:B------:R-:W-:Y:S02]  /*1140*/  ISETP.NE.AND P2, PT, R13.reuse, RZ, PT ;  /* 0x000000ff0d00720c */ /* 0x040fe40003f45270 */
[----:B------:R-:W-:Y:S02]  /*1150*/  ISETP.NE.AND P1, PT, R13, RZ, PT ;  /* 0x000000ff0d00720c */ /* 0x000fe40003f25270 */
[----:B------:R-:W-:Y:S01]  /*1160*/  LOP3.LUT R16, R14, 0x7fffff, RZ, 0xc0, !PT ;  /* 0x007fffff0e107812 */ /* 0x000fe200078ec0ff */
[CCC-:B------:R-:W-:Y:S01]  /*1170*/  FFMA.RP R14, R15.reuse, R3.reuse, R18.reuse ;  /* 0x000000030f0e7223 */ /* 0x1c0fe20000008012 */
[----:B------:R-:W-:Y:S01]  /*1180*/  FFMA.RM R3, R15, R3, R18 ;  /* 0x000000030f037223 */ /* 0x000fe20000004012 */
[----:B------:R-:W-:Y:S02]  /*1190*/  IADD3 R15, PT, PT, R13, 0x20, RZ ;  /* 0x000000200d0f7810 */ /* 0x000fe40007ffe0ff */
[----:B------:R-:W-:-:S02]  /*11a0*/  LOP3.LUT R16, R16, 0x800000, RZ, 0xfc, !PT ;  /* 0x0080000010107812 */ /* 0x000fc400078efcff */
[----:B------:R-:W-:Y:S02]  /*11b0*/  IADD3 R13, PT, PT, -R13, RZ, RZ ;  /* 0x000000ff0d0d7210 */ /* 0x000fe40007ffe1ff */
[----:B------:R-:W-:Y:S02]  /*11c0*/  SHF.L.U32 R15, R16, R15, RZ ;  /* 0x0000000f100f7219 */ /* 0x000fe400000006ff */
[----:B------:R-:W-:Y:S02]  /*11d0*/  FSETP.NEU.FTZ.AND P0, PT, R14, R3, PT ;  /* 0x000000030e00720b */ /* 0x000fe40003f1d000 */
[----:B------:R-:W-:Y:S02]  /*11e0*/  SEL R3, R13, RZ, P2 ;  /* 0x000000ff0d037207 */ /* 0x000fe40001000000 */
[----:B------:R-:W-:Y:S02]  /*11f0*/  ISETP.NE.AND P1, PT, R15, RZ, P1 ;  /* 0x000000ff0f00720c */ /* 0x000fe40000f25270 */
[----:B------:R-:W-:-:S02]  /*1200*/  SHF.R.U32.HI R3, RZ, R3, R16 ;  /* 0x00000003ff037219 */ /* 0x000fc40000011610 */
[----:B------:R-:W-:Y:S02]  /*1210*/  PLOP3.LUT P0, PT, P0, P1, PT, 0xf8, 0x8f ;  /* 0x00000000008f781c */ /* 0x000fe40000703f70 */
[----:B------:R-:W-:Y:S02]  /*1220*/  SHF.R.U32.HI R14, RZ, 0x1, R3 ;  /* 0x00000001ff0e7819 */ /* 0x000fe40000011603 */
[----:B------:R-:W-:-:S04]  /*1230*/  SEL R13, RZ, 0x1, !P0 ;  /* 0x00000001ff0d7807 */ /* 0x000fc80004000000 */
[----:B------:R-:W-:-:S04]  /*1240*/  LOP3.LUT R16, R13, 0x1, R14, 0xf8, !PT ;  /* 0x000000010d107812 */ /* 0x000fc800078ef80e */
[----:B------:R-:W-:-:S05]  /*1250*/  LOP3.LUT R3, R16, R3, RZ, 0xc0, !PT ;  /* 0x0000000310037212 */ /* 0x000fca00078ec0ff */
[----:B------:R-:W-:-:S05]  /*1260*/  IMAD.IADD R3, R14, 0x1, R3 ;  /* 0x000000010e037824 */ /* 0x000fca00078e0203 */
[----:B------:R-:W-:Y:S01]  /*1270*/  LOP3.LUT R2, R3, R2, RZ, 0xfc, !PT ;  /* 0x0000000203027212 */ /* 0x000fe200078efcff */
[----:B------:R-:W-:Y:S06]  /*1280*/  BRA `(.L_x_24) ;  /* 0x0000000000107947 */ /* 0x000fec0003800000 */
.L_x_23:
[----:B------:R-:W-:-:S04]  /*1290*/  LOP3.LUT R2, R2, 0x80000000, RZ, 0xc0, !PT ;  /* 0x8000000002027812 */ /* 0x000fc800078ec0ff */
[----:B------:R-:W-:Y:S01]  /*12a0*/  LOP3.LUT R2, R2, 0x7f800000, RZ, 0xfc, !PT ;  /* 0x7f80000002027812 */ /* 0x000fe200078efcff */
[----:B------:R-:W-:Y:S06]  /*12b0*/  BRA `(.L_x_24) ;  /* 0x0000000000047947 */ /* 0x000fec0003800000 */
.L_x_22:
[----:B------:R-:W-:-:S07]  /*12c0*/  LEA R2, R17, R2, 0x17 ;  /* 0x0000000211027211 */ /* 0x000fce00078eb8ff */
.L_x_24:
[----:B------:R-:W-:Y:S05]  /*12d0*/  BSYNC.RECONVERGENT B3 ;  /* 0x0000000000037941 */ /* 0x000fea0003800200 */
.L_x_21:
[----:B------:R-:W-:Y:S05]  /*12e0*/  BRA `(.L_x_25) ;  /* 0x0000000000207947 */ /* 0x000fea0003800000 */
.L_x_20:
[----:B------:R-:W-:-:S04]  /*12f0*/  LOP3.LUT R2, R3, 0x80000000, R15, 0x48, !PT ;  /* 0x8000000003027812 */ /* 0x000fc800078e480f */
[----:B------:R-:W-:Y:S01]  /*1300*/  LOP3.LUT R2, R2, 0x7f800000, RZ, 0xfc, !PT ;  /* 0x7f80000002027812 */ /* 0x000fe200078efcff */
[----:B------:R-:W-:Y:S06]  /*1310*/  BRA `(.L_x_25) ;  /* 0x0000000000147947 */ /* 0x000fec0003800000 */
.L_x_19:
[----:B------:R-:W-:Y:S01]  /*1320*/  LOP3.LUT R2, R3, 0x80000000, R15, 0x48, !PT ;  /* 0x8000000003027812 */ /* 0x000fe200078e480f */
[----:B------:R-:W-:Y:S06]  /*1330*/  BRA `(.L_x_25) ;  /* 0x00000000000c7947 */ /* 0x000fec0003800000 */
.L_x_18:
[----:B------:R-:W0:Y:S01]  /*1340*/  MUFU.RSQ R2, -QNAN ;  /* 0xffc0000000027908 */ /* 0x000e220000001400 */
[----:B------:R-:W-:Y:S05]  /*1350*/  BRA `(.L_x_25) ;  /* 0x0000000000047947 */ /* 0x000fea0003800000 */
.L_x_17:
[----:B------:R-:W-:-:S07]  /*1360*/  FADD.FTZ R2, R0, R3 ;  /* 0x0000000300027221 */ /* 0x000fce0000010000 */
.L_x_25:
[----:B------:R-:W-:Y:S05]  /*1370*/  BSYNC.RECONVERGENT B2 ;  /* 0x0000000000027941 */ /* 0x000fea0003800200 */
.L_x_15:
[----:B------:R-:W-:-:S04]  /*1380*/  HFMA2 R13, -RZ, RZ, 0, 0 ;  /* 0x00000000ff0d7431 */ /* 0x000fc800000001ff */
[----:B0-----:R-:W-:Y:S05]  /*1390*/  RET.REL.NODEC R12 `(_Z11fdtd_updateiifffifPfS_S_S_PKfS1_) ;  /* 0xffffffec0c187950 */ /* 0x001fea0003c3ffff */
.L_x_26:
[----:B------:R-:W-:-:S00]  /*13a0*/  BRA `(.L_x_26) ;  /* 0xfffffffc00fc7947 */ /* 0x000fc0000383ffff */
[----:B------:R-:W-:-:S00]  /*13b0*/  NOP ;  /* 0x0000000000007918 */ /* 0x000fc00000000000 */
        /* <DEDUP_REMOVED lines=12> */
.L_x_28:


//--------------------- .text._Z11init_fieldsiiPfS_S_S_S_S_ --------------------------
	.section	.text._Z11init_fieldsiiPfS_S_S_S_S_,"ax",@progbits
	.align	128
        .global         _Z11init_fieldsiiPfS_S_S_S_S_
        .type           _Z11init_fieldsiiPfS_S_S_S_S_,@function
        .size           _Z11init_fieldsiiPfS_S_S_S_S_,(.L_x_30 - _Z11init_fieldsiiPfS_S_S_S_S_)
        .other          _Z11init_fieldsiiPfS_S_S_S_S_,@"STO_CUDA_ENTRY STV_DEFAULT"
_Z11init_fieldsiiPfS_S_S_S_S_:
.text._Z11init_fieldsiiPfS_S_S_S_S_:
[----:B------:R-:W-:Y:S01]  /*0000*/  LDC R1, c[0x0][0x37c] ;  /* 0x0000df00ff017b82 */ /* 0x000fe20000000800 */
[----:B------:R-:W0:Y:S07]  /*0010*/  S2R R0, SR_TID.X ;  /* 0x0000000000007919 */ /* 0x000e2e0000002100 */
[----:B------:R-:W0:Y:S01]  /*0020*/  S2UR UR6, SR_CTAID.X ;  /* 0x00000000000679c3 */ /* 0x000e220000002500 */
[----:B------:R-:W1:Y:S07]  /*0030*/  LDCU.64 UR4, c[0x0][0x380] ;  /* 0x00007000ff0477ac */ /* 0x000e6e0008000a00 */
[----:B------:R-:W0:Y:S01]  /*0040*/  LDC R15, c[0x0][0x360] ;  /* 0x0000d800ff0f7b82 */ /* 0x000e220000000800 */
[----:B-1----:R-:W-:Y:S01]  /*0050*/  UIMAD UR4, UR5, UR4, URZ ;  /* 0x00000004050472a4 */ /* 0x002fe2000f8e02ff */
[----:B0-----:R-:W-:-:S05]  /*0060*/  IMAD R15, R15, UR6, R0 ;  /* 0x000000060f0f7c24 */ /* 0x001fca000f8e0200 */
[----:B------:R-:W-:-:S13]  /*0070*/  ISETP.GE.AND P0, PT, R15, UR4, PT ;  /* 0x000000040f007c0c */ /* 0x000fda000bf06270 */
[----:B------:R-:W-:Y:S05]  /*0080*/  @P0 EXIT ;  /* 0x000000000000094d */ /* 0x000fea0003800000 */
[----:B------:R-:W0:Y:S01]  /*0090*/  LDC.64 R2, c[0x0][0x388] ;  /* 0x0000e200ff027b82 */ /* 0x000e220000000a00 */
[----:B------:R-:W1:Y:S01]  /*00a0*/  LDCU.64 UR4, c[0x0][0x358] ;  /* 0x00006b00ff0477ac */ /* 0x000e620008000a00 */
[----:B------:R-:W-:-:S06]  /*00b0*/  HFMA2 R17, -RZ, RZ, 1.875, 0 ;  /* 0x3f800000ff117431 */ /* 0x000fcc00000001ff */
[----:B------:R-:W2:Y:S08]  /*00c0*/  LDC.64 R4, c[0x0][0x390] ;  /* 0x0000e400ff047b82 */ /* 0x000eb00000000a00 */
[----:B------:R-:W3:Y:S08]  /*00d0*/  LDC.64 R6, c[0x0][0x398] ;  /* 0x0000e600ff067b82 */ /* 0x000ef00000000a00 */
[----:B------:R-:W4:Y:S01]  /*00e0*/  LDC.64 R8, c[0x0][0x3a0] ;  /* 0x0000e800ff087b82 */ /* 0x000f220000000a00 */
[----:B0-----:R-:W-:-:S05]  /*00f0*/  IMAD.WIDE R2, R15, 0x4, R2 ;  /* 0x000000040f027825 */ /* 0x001fca00078e0202 */
[----:B-1----:R-:W-:Y:S02]  /*0100*/  STG.E desc[UR4][R2.64], RZ ;  /* 0x000000ff02007986 */ /* 0x002fe4000c101904 */
[----:B------:R-:W0:Y:S01]  /*0110*/  LDC.64 R10, c[0x0][0x3a8] ;  /* 0x0000ea00ff0a7b82 */ /* 0x000e220000000a00 */
[----:B--2---:R-:W-:-:S05]  /*0120*/  IMAD.WIDE R4, R15, 0x4, R4 ;  /* 0x000000040f047825 */ /* 0x004fca00078e0204 */
[----:B------:R-:W-:Y:S02]  /*0130*/  STG.E desc[UR4][R4.64], RZ ;  /* 0x000000ff04007986 */ /* 0x000fe4000c101904 */
[----:B------:R-:W1:Y:S01]  /*0140*/  LDC.64 R12, c[0x0][0x3b0] ;  /* 0x0000ec00ff0c7b82 */ /* 0x000e620000000a00 */
[----:B---3--:R-:W-:-:S05]  /*0150*/  IMAD.WIDE R6, R15, 0x4, R6 ;  /* 0x000000040f067825 */ /* 0x008fca00078e0206 */
[----:B------:R-:W-:Y:S01]  /*0160*/  STG.E desc[UR4][R6.64], RZ ;  /* 0x000000ff06007986 */ /* 0x000fe2000c101904 */
[----:B----4-:R-:W-:-:S05]  /*0170*/  IMAD.WIDE R8, R15, 0x4, R8 ;  /* 0x000000040f087825 */ /* 0x010fca00078e0208 */
[----:B------:R-:W-:Y:S01]  /*0180*/  STG.E desc[UR4][R8.64], RZ ;  /* 0x000000ff08007986 */ /* 0x000fe2000c101904 */
[----:B0-----:R-:W-:-:S05]  /*0190*/  IMAD.WIDE R10, R15, 0x4, R10 ;  /* 0x000000040f0a7825 */ /* 0x001fca00078e020a */
[----:B------:R-:W-:Y:S01]  /*01a0*/  STG.E desc[UR4][R10.64], R17 ;  /* 0x000000110a007986 */ /* 0x000fe2000c101904 */
[----:B-1----:R-:W-:-:S05]  /*01b0*/  IMAD.WIDE R12, R15, 0x4, R12 ;  /* 0x000000040f0c7825 */ /* 0x002fca00078e020c */
[----:B------:R-:W-:Y:S01]  /*01c0*/  STG.E desc[UR4][R12.64], R17 ;  /* 0x000000110c007986 */ /* 0x000fe2000c101904 */
[----:B------:R-:W-:Y:S05]  /*01d0*/  EXIT ;  /* 0x000000000000794d */ /* 0x000fea0003800000 */
.L_x_27:
        /* <DEDUP_REMOVED lines=10> */
.L_x_30:


//--------------------- .nv.shared.reserved.0     --------------------------
	.section	.nv.shared.reserved.0,"aw",@nobits
	.weak		__nv_reservedSMEM_offset_0_alias
	.size		__nv_reservedSMEM_offset_0_alias, 0, 64
	.other		__nv_reservedSMEM_offset_0_alias,@"STO_CUDA_RESERVED_SHARED STV_DEFAULT"
__nv_reservedSMEM_offset_0_alias:
	.zero		0
	.zero		64


//--------------------- .nv.constant0._Z11fdtd_updateiifffifPfS_S_S_PKfS1_ --------------------------
	.section	.nv.constant0._Z11fdtd_updateiifffifPfS_S_S_PKfS1_,"a",@progbits
	.sectionflags	@""
	.align	4
.nv.constant0._Z11fdtd_updateiifffifPfS_S_S_PKfS1_:
	.zero		976


//--------------------- .nv.constant0._Z11init_fieldsiiPfS_S_S_S_S_ --------------------------
	.section	.nv.constant0._Z11init_fieldsiiPfS_S_S_S_S_,"a",@progbits
	.sectionflags	@""
	.align	4
.nv.constant0._Z11init_fieldsiiPfS_S_S_S_S_:
	.zero		952


//--------------------- SYMBOLS --------------------------

	.type		.nv.reservedSmem.offset0,@object
	.size		.nv.reservedSmem.offset0,0x4
